//
// Generated by NVIDIA NVVM Compiler
//
// Compiler Build ID: CL-36424714
// Cuda compilation tools, release 13.0, V13.0.88
// Based on NVVM 20.0.0
//

.version 9.0
.target sm_100
.address_size 64

	// .globl	_Z37crossentropy_softmax_backward_kernel1PfPKfS1_iif

.visible .entry _Z37crossentropy_softmax_backward_kernel1PfPKfS1_iif(
	.param .u64 .ptr .align 1 _Z37crossentropy_softmax_backward_kernel1PfPKfS1_iif_param_0,
	.param .u64 .ptr .align 1 _Z37crossentropy_softmax_backward_kernel1PfPKfS1_iif_param_1,
	.param .u64 .ptr .align 1 _Z37crossentropy_softmax_backward_kernel1PfPKfS1_iif_param_2,
	.param .u32 _Z37crossentropy_softmax_backward_kernel1PfPKfS1_iif_param_3,
	.param .u32 _Z37crossentropy_softmax_backward_kernel1PfPKfS1_iif_param_4,
	.param .f32 _Z37crossentropy_softmax_backward_kernel1PfPKfS1_iif_param_5
)
{
	.reg .pred 	%p<2>;
	.reg .b32 	%r<10>;
	.reg .b32 	%f<7>;
	.reg .b64 	%rd<15>;

	ld.param.u64 	%rd1, [_Z37crossentropy_softmax_backward_kernel1PfPKfS1_iif_param_0];
	ld.param.u64 	%rd2, [_Z37crossentropy_softmax_backward_kernel1PfPKfS1_iif_param_1];
	ld.param.u64 	%rd3, [_Z37crossentropy_softmax_backward_kernel1PfPKfS1_iif_param_2];
	ld.param.u32 	%r3, [_Z37crossentropy_softmax_backward_kernel1PfPKfS1_iif_param_3];
	ld.param.u32 	%r2, [_Z37crossentropy_softmax_backward_kernel1PfPKfS1_iif_param_4];
	ld.param.f32 	%f1, [_Z37crossentropy_softmax_backward_kernel1PfPKfS1_iif_param_5];
	mov.u32 	%r4, %ctaid.x;
	mov.u32 	%r5, %ntid.x;
	mov.u32 	%r6, %tid.x;
	mad.lo.s32 	%r1, %r4, %r5, %r6;
	mul.lo.s32 	%r7, %r2, %r3;
	setp.ge.s32 	%p1, %r1, %r7;
	@%p1 bra 	$L__BB0_2;
	cvta.to.global.u64 	%rd4, %rd3;
	cvta.to.global.u64 	%rd5, %rd2;
	cvta.to.global.u64 	%rd6, %rd1;
	rem.s32 	%r8, %r1, %r2;
	sub.s32 	%r9, %r1, %r8;
	cvt.s64.s32 	%rd7, %r9;
	mul.wide.s32 	%rd8, %r1, 4;
	add.s64 	%rd9, %rd4, %rd8;
	ld.global.f32 	%f2, [%rd9];
	cvt.s64.s32 	%rd10, %r8;
	add.s64 	%rd11, %rd7, %rd10;
	shl.b64 	%rd12, %rd11, 2;
	add.s64 	%rd13, %rd5, %rd12;
	ld.global.f32 	%f3, [%rd13];
	sub.f32 	%f4, %f3, %f2;
	add.s64 	%rd14, %rd6, %rd12;
	ld.global.f32 	%f5, [%rd14];
	fma.rn.f32 	%f6, %f1, %f4, %f5;
	st.global.f32 	[%rd14], %f6;
$L__BB0_2:
	ret;

}
	// .globl	_Z32crossentropy_idx_backward_kernelPfPKfS1_iif
.visible .entry _Z32crossentropy_idx_backward_kernelPfPKfS1_iif(
	.param .u64 .ptr .align 1 _Z32crossentropy_idx_backward_kernelPfPKfS1_iif_param_0,
	.param .u64 .ptr .align 1 _Z32crossentropy_idx_backward_kernelPfPKfS1_iif_param_1,
	.param .u64 .ptr .align 1 _Z32crossentropy_idx_backward_kernelPfPKfS1_iif_param_2,
	.param .u32 _Z32crossentropy_idx_backward_kernelPfPKfS1_iif_param_3,
	.param .u32 _Z32crossentropy_idx_backward_kernelPfPKfS1_iif_param_4,
	.param .f32 _Z32crossentropy_idx_backward_kernelPfPKfS1_iif_param_5
)
{
	.reg .pred 	%p<3>;
	.reg .b32 	%r<11>;
	.reg .b32 	%f<9>;
	.reg .b64 	%rd<15>;

	ld.param.u64 	%rd1, [_Z32crossentropy_idx_backward_kernelPfPKfS1_iif_param_0];
	ld.param.u64 	%rd2, [_Z32crossentropy_idx_backward_kernelPfPKfS1_iif_param_1];
	ld.param.u64 	%rd3, [_Z32crossentropy_idx_backward_kernelPfPKfS1_iif_param_2];
	ld.param.u32 	%r3, [_Z32crossentropy_idx_backward_kernelPfPKfS1_iif_param_3];
	ld.param.u32 	%r2, [_Z32crossentropy_idx_backward_kernelPfPKfS1_iif_param_4];
	ld.param.f32 	%f1, [_Z32crossentropy_idx_backward_kernelPfPKfS1_iif_param_5];
	mov.u32 	%r4, %ctaid.x;
	mov.u32 	%r5, %ntid.x;
	mov.u32 	%r6, %tid.x;
	mad.lo.s32 	%r1, %r4, %r5, %r6;
	mul.lo.s32 	%r7, %r2, %r3;
	setp.ge.s32 	%p1, %r1, %r7;
	@%p1 bra 	$L__BB1_2;
	cvta.to.global.u64 	%rd4, %rd2;
	cvta.to.global.u64 	%rd5, %rd3;
	cvta.to.global.u64 	%rd6, %rd1;
	div.s32 	%r8, %r1, %r2;
	mul.lo.s32 	%r9, %r8, %r2;
	sub.s32 	%r10, %r1, %r9;
	cvt.s64.s32 	%rd7, %r9;
	cvt.s64.s32 	%rd8, %r10;
	add.s64 	%rd9, %rd7, %rd8;
	shl.b64 	%rd10, %rd9, 2;
	add.s64 	%rd11, %rd4, %rd10;
	ld.global.f32 	%f2, [%rd11];
	cvt.rn.f32.s32 	%f3, %r10;
	mul.wide.s32 	%rd12, %r8, 4;
	add.s64 	%rd13, %rd5, %rd12;
	ld.global.f32 	%f4, [%rd13];
	setp.eq.f32 	%p2, %f4, %f3;
	selp.f32 	%f5, 0f3F800000, 0f00000000, %p2;
	sub.f32 	%f6, %f2, %f5;
	add.s64 	%rd14, %rd6, %rd10;
	ld.global.f32 	%f7, [%rd14];
	fma.rn.f32 	%f8, %f1, %f6, %f7;
	st.global.f32 	[%rd14], %f8;
$L__BB1_2:
	ret;

}


// ===== COMPILED SASS (sm_100) =====

	.target	sm_100

	.elftype	@"ET_EXEC"


//--------------------- .note.nv.tkinfo           --------------------------
	.section	.note.nv.tkinfo,"",@"SHT_NOTE"
	.sectionflags	@"SHF_NOTE_NV_TKINFO"
	.tkinfo
        /*0018*/ 	.word	0x00000002
        /*0030*/ 	.string	""
        /*0030*/ 	.string	"ptxas"
        /*0030*/ 	.string	"Cuda compilation tools, release 13.0, V13.0.88"
        /*0030*/ 	.string	"Build cuda_13.0.r13.0/compiler.36424714_0"
        /*0030*/ 	.string	"-arch sm_100 -m 64 "



//--------------------- .note.nv.cuinfo           --------------------------
	.section	.note.nv.cuinfo,"",@"SHT_NOTE"
	.sectionflags	@"SHF_NOTE_NV_CUINFO"
        /*0018*/ 	.short	0x0002
        /*001a*/ 	.short	0x0064
        /*001c*/ 	.short	0x0082
	.zero		2


//--------------------- .nv.info                  --------------------------
	.section	.nv.info,"",@"SHT_CUDA_INFO"
	.align	4


	//----- nvinfo : EIATTR_REGCOUNT
	.align		4
        /*0000*/ 	.byte	0x04, 0x2f
        /*0002*/ 	.short	(.L_1 - .L_0)
	.align		4
.L_0:
        /*0004*/ 	.word	index@(_Z37crossentropy_softmax_backward_kernel1PfPKfS1_iif)
        /*0008*/ 	.word	0x0000000c


	//----- nvinfo : EIATTR_FRAME_SIZE
	.align		4
.L_1:
        /*000c*/ 	.byte	0x04, 0x11
        /*000e*/ 	.short	(.L_3 - .L_2)
	.align		4
.L_2:
        /*0010*/ 	.word	index@(_Z37crossentropy_softmax_backward_kernel1PfPKfS1_iif)
        /*0014*/ 	.word	0x00000000


	//----- nvinfo : EIATTR_REGCOUNT
	.align		4
.L_3:
        /*0018*/ 	.byte	0x04, 0x2f
        /*001a*/ 	.short	(.L_5 - .L_4)
	.align		4
.L_4:
        /*001c*/ 	.word	index@(_Z32crossentropy_idx_backward_kernelPfPKfS1_iif)
        /*0020*/ 	.word	0x0000000c


	//----- nvinfo : EIATTR_FRAME_SIZE
	.align		4
.L_5:
        /*0024*/ 	.byte	0x04, 0x11
        /*0026*/ 	.short	(.L_7 - .L_6)
	.align		4
.L_6:
        /*0028*/ 	.word	index@(_Z32crossentropy_idx_backward_kernelPfPKfS1_iif)
        /*002c*/ 	.word	0x00000000


	//----- nvinfo : EIATTR_MIN_STACK_SIZE
	.align		4
.L_7:
        /*0030*/ 	.byte	0x04, 0x12
        /*0032*/ 	.short	(.L_9 - .L_8)
	.align		4
.L_8:
        /*0034*/ 	.word	index@(_Z32crossentropy_idx_backward_kernelPfPKfS1_iif)
        /*0038*/ 	.word	0x00000000


	//----- nvinfo : EIATTR_MIN_STACK_SIZE
	.align		4
.L_9:
        /*003c*/ 	.byte	0x04, 0x12
        /*003e*/ 	.short	(.L_11 - .L_10)
	.align		4
.L_10:
        /*0040*/ 	.word	index@(_Z37crossentropy_softmax_backward_kernel1PfPKfS1_iif)
        /*0044*/ 	.word	0x00000000
.L_11:


//--------------------- .nv.compat                --------------------------
	.section	.nv.compat,"",@"SHT_CUDA_COMPAT_INFO"
	.align	4
        /*0000*/ 	.byte	0x02, 0x09, 0x00, 0x00, 0x02, 0x02, 0x01, 0x00, 0x02, 0x05, 0x05, 0x00, 0x03, 0x07, 0x01, 0x01
        /*0010*/ 	.byte	0x02, 0x03, 0x00, 0x00, 0x02, 0x06, 0x01, 0x00, 0x04, 0x0b, 0x08, 0x00, 0x09, 0x00, 0x00, 0x00
        /*0020*/ 	.byte	0x00, 0x00, 0x00, 0x00


//--------------------- .nv.info._Z32crossentropy_idx_backward_kernelPfPKfS1_iif --------------------------
	.section	.nv.info._Z32crossentropy_idx_backward_kernelPfPKfS1_iif,"",@"SHT_CUDA_INFO"
	.sectionflags	@""
	.align	4


	//----- nvinfo : EIATTR_CUDA_API_VERSION
	.align		4
        /*0000*/ 	.byte	0x04, 0x37
        /*0002*/ 	.short	(.L_13 - .L_12)
.L_12:
        /*0004*/ 	.word	0x00000082


	//----- nvinfo : EIATTR_KPARAM_INFO
	.align		4
.L_13:
        /*0008*/ 	.byte	0x04, 0x17
        /*000a*/ 	.short	(.L_15 - .L_14)
.L_14:
        /*000c*/ 	.word	0x00000000
        /*0010*/ 	.short	0x0005
        /*0012*/ 	.short	0x0020
        /*0014*/ 	.byte	0x00, 0xf0, 0x11, 0x00


	//----- nvinfo : EIATTR_KPARAM_INFO
	.align		4
.L_15:
        /*0018*/ 	.byte	0x04, 0x17
        /*001a*/ 	.short	(.L_17 - .L_16)
.L_16:
        /*001c*/ 	.word	0x00000000
        /*0020*/ 	.short	0x0004
        /*0022*/ 	.short	0x001c
        /*0024*/ 	.byte	0x00, 0xf0, 0x11, 0x00


	//----- nvinfo : EIATTR_KPARAM_INFO
	.align		4
.L_17:
        /*0028*/ 	.byte	0x04, 0x17
        /*002a*/ 	.short	(.L_19 - .L_18)
.L_18:
        /*002c*/ 	.word	0x00000000
        /*0030*/ 	.short	0x0003
        /*0032*/ 	.short	0x0018
        /*0034*/ 	.byte	0x00, 0xf0, 0x11, 0x00


	//----- nvinfo : EIATTR_KPARAM_INFO
	.align		4
.L_19:
        /*0038*/ 	.byte	0x04, 0x17
        /*003a*/ 	.short	(.L_21 - .L_20)
.L_20:
        /*003c*/ 	.word	0x00000000
        /*0040*/ 	.short	0x0002
        /*0042*/ 	.short	0x0010
        /*0044*/ 	.byte	0x00, 0xf5, 0x21, 0x00


	//----- nvinfo : EIATTR_KPARAM_INFO
	.align		4
.L_21:
        /*0048*/ 	.byte	0x04, 0x17
        /*004a*/ 	.short	(.L_23 - .L_22)
.L_22:
        /*004c*/ 	.word	0x00000000
        /*0050*/ 	.short	0x0001
        /*0052*/ 	.short	0x0008
        /*0054*/ 	.byte	0x00, 0xf5, 0x21, 0x00


	//----- nvinfo : EIATTR_KPARAM_INFO
	.align		4
.L_23:
        /*0058*/ 	.byte	0x04, 0x17
        /*005a*/ 	.short	(.L_25 - .L_24)
.L_24:
        /*005c*/ 	.word	0x00000000
        /*0060*/ 	.short	0x0000
        /*0062*/ 	.short	0x0000
        /*0064*/ 	.byte	0x00, 0xf5, 0x21, 0x00


	//----- nvinfo : EIATTR_SPARSE_MMA_MASK
	.align		4
.L_25:
        /*0068*/ 	.byte	0x03, 0x50
        /*006a*/ 	.short	0x0000


	//----- nvinfo : EIATTR_MAXREG_COUNT
	.align		4
        /*006c*/ 	.byte	0x03, 0x1b
        /*006e*/ 	.short	0x00ff


	//----- nvinfo : EIATTR_MERCURY_ISA_VERSION
	.align		4
        /*0070*/ 	.byte	0x03, 0x5f
        /*0072*/ 	.short	0x0101


	//----- nvinfo : EIATTR_VRC_CTA_INIT_COUNT
	.align		4
        /*0074*/ 	.byte	0x02, 0x4a
	.zero		1
	.zero		1


	//----- nvinfo : EIATTR_EXIT_INSTR_OFFSETS
	.align		4
        /*0078*/ 	.byte	0x04, 0x1c
        /*007a*/ 	.short	(.L_27 - .L_26)


	//   ....[0]....
.L_26:
        /*007c*/ 	.word	0x00000080


	//   ....[1]....
        /*0080*/ 	.word	0x00000390


	//----- nvinfo : EIATTR_CBANK_PARAM_SIZE
	.align		4
.L_27:
        /*0084*/ 	.byte	0x03, 0x19
        /*0086*/ 	.short	0x0024


	//----- nvinfo : EIATTR_PARAM_CBANK
	.align		4
        /*0088*/ 	.byte	0x04, 0x0a
        /*008a*/ 	.short	(.L_29 - .L_28)
	.align		4
.L_28:
        /*008c*/ 	.word	index@(.nv.constant0._Z32crossentropy_idx_backward_kernelPfPKfS1_iif)
        /*0090*/ 	.short	0x0380
        /*0092*/ 	.short	0x0024


	//----- nvinfo : EIATTR_SW_WAR
	.align		4
.L_29:
        /*0094*/ 	.byte	0x04, 0x36
        /*0096*/ 	.short	(.L_31 - .L_30)
.L_30:
        /*0098*/ 	.word	0x00000008
.L_31:


//--------------------- .nv.info._Z37crossentropy_softmax_backward_kernel1PfPKfS1_iif --------------------------
	.section	.nv.info._Z37crossentropy_softmax_backward_kernel1PfPKfS1_iif,"",@"SHT_CUDA_INFO"
	.sectionflags	@""
	.align	4


	//----- nvinfo : EIATTR_CUDA_API_VERSION
	.align		4
        /*0000*/ 	.byte	0x04, 0x37
        /*0002*/ 	.short	(.L_33 - .L_32)
.L_32:
        /*0004*/ 	.word	0x00000082


	//----- nvinfo : EIATTR_KPARAM_INFO
	.align		4
.L_33:
        /*0008*/ 	.byte	0x04, 0x17
        /*000a*/ 	.short	(.L_35 - .L_34)
.L_34:
        /*000c*/ 	.word	0x00000000
        /*0010*/ 	.short	0x0005
        /*0012*/ 	.short	0x0020
        /*0014*/ 	.byte	0x00, 0xf0, 0x11, 0x00


	//----- nvinfo : EIATTR_KPARAM_INFO
	.align		4
.L_35:
        /*0018*/ 	.byte	0x04, 0x17
        /*001a*/ 	.short	(.L_37 - .L_36)
.L_36:
        /*001c*/ 	.word	0x00000000
        /*0020*/ 	.short	0x0004
        /*0022*/ 	.short	0x001c
        /*0024*/ 	.byte	0x00, 0xf0, 0x11, 0x00


	//----- nvinfo : EIATTR_KPARAM_INFO
	.align		4
.L_37:
        /*0028*/ 	.byte	0x04, 0x17
        /*002a*/ 	.short	(.L_39 - .L_38)
.L_38:
        /*002c*/ 	.word	0x00000000
        /*0030*/ 	.short	0x0003
        /*0032*/ 	.short	0x0018
        /*0034*/ 	.byte	0x00, 0xf0, 0x11, 0x00


	//----- nvinfo : EIATTR_KPARAM_INFO
	.align		4
.L_39:
        /*0038*/ 	.byte	0x04, 0x17
        /*003a*/ 	.short	(.L_41 - .L_40)
.L_40:
        /*003c*/ 	.word	0x00000000
        /*0040*/ 	.short	0x0002
        /*0042*/ 	.short	0x0010
        /*0044*/ 	.byte	0x00, 0xf5, 0x21, 0x00


	//----- nvinfo : EIATTR_KPARAM_INFO
	.align		4
.L_41:
        /*0048*/ 	.byte	0x04, 0x17
        /*004a*/ 	.short	(.L_43 - .L_42)
.L_42:
        /*004c*/ 	.word	0x00000000
        /*0050*/ 	.short	0x0001
        /*0052*/ 	.short	0x0008
        /*0054*/ 	.byte	0x00, 0xf5, 0x21, 0x00


	//----- nvinfo : EIATTR_KPARAM_INFO
	.align		4
.L_43:
        /*0058*/ 	.byte	0x04, 0x17
        /*005a*/ 	.short	(.L_45 - .L_44)
.L_44:
        /*005c*/ 	.word	0x00000000
        /*0060*/ 	.short	0x0000
        /*0062*/ 	.short	0x0000
        /*0064*/ 	.byte	0x00, 0xf5, 0x21, 0x00


	//----- nvinfo : EIATTR_SPARSE_MMA_MASK
	.align		4
.L_45:
        /*0068*/ 	.byte	0x03, 0x50
        /*006a*/ 	.short	0x0000


	//----- nvinfo : EIATTR_MAXREG_COUNT
	.align		4
        /*006c*/ 	.byte	0x03, 0x1b
        /*006e*/ 	.short	0x00ff


	//----- nvinfo : EIATTR_MERCURY_ISA_VERSION
	.align		4
        /*0070*/ 	.byte	0x03, 0x5f
        /*0072*/ 	.short	0x0101


	//----- nvinfo : EIATTR_VRC_CTA_INIT_COUNT
	.align		4
        /*0074*/ 	.byte	0x02, 0x4a
	.zero		1
	.zero		1


	//----- nvinfo : EIATTR_EXIT_INSTR_OFFSETS
	.align		4
        /*0078*/ 	.byte	0x04, 0x1c
        /*007a*/ 	.short	(.L_47 - .L_46)


	//   ....[0]....
.L_46:
        /*007c*/ 	.word	0x00000080


	//   ....[1]....
        /*0080*/ 	.word	0x00000330


	//----- nvinfo : EIATTR_CBANK_PARAM_SIZE
	.align		4
.L_47:
        /*0084*/ 	.byte	0x03, 0x19
        /*0086*/ 	.short	0x0024


	//----- nvinfo : EIATTR_PARAM_CBANK
	.align		4
        /*0088*/ 	.byte	0x04, 0x0a
        /*008a*/ 	.short	(.L_49 - .L_48)
	.align		4
.L_48:
        /*008c*/ 	.word	index@(.nv.constant0._Z37crossentropy_softmax_backward_kernel1PfPKfS1_iif)
        /*0090*/ 	.short	0x0380
        /*0092*/ 	.short	0x0024


	//----- nvinfo : EIATTR_SW_WAR
	.align		4
.L_49:
        /*0094*/ 	.byte	0x04, 0x36
        /*0096*/ 	.short	(.L_51 - .L_50)
.L_50:
        /*0098*/ 	.word	0x00000008
.L_51:


//--------------------- .nv.callgraph             --------------------------
	.section	.nv.callgraph,"",@"SHT_CUDA_CALLGRAPH"
	.align	4
	.sectionentsize	8
	.align		4
        /*0000*/ 	.word	0x00000000
	.align		4
        /*0004*/ 	.word	0xffffffff
	.align		4
        /*0008*/ 	.word	0x00000000
	.align		4
        /*000c*/ 	.word	0xfffffffe
	.align		4
        /*0010*/ 	.word	0x00000000
	.align		4
        /*0014*/ 	.word	0xfffffffd
	.align		4
        /*0018*/ 	.word	0x00000000
	.align		4
        /*001c*/ 	.word	0xfffffffc


//--------------------- .text._Z32crossentropy_idx_backward_kernelPfPKfS1_iif --------------------------
	.section	.text._Z32crossentropy_idx_backward_kernelPfPKfS1_iif,"ax",@progbits
	.align	128
        .global         _Z32crossentropy_idx_backward_kernelPfPKfS1_iif
        .type           _Z32crossentropy_idx_backward_kernelPfPKfS1_iif,@function
        .size           _Z32crossentropy_idx_backward_kernelPfPKfS1_iif,(.L_x_2 - _Z32crossentropy_idx_backward_kernelPfPKfS1_iif)
        .other          _Z32crossentropy_idx_backward_kernelPfPKfS1_iif,@"STO_CUDA_ENTRY STV_DEFAULT"
_Z32crossentropy_idx_backward_kernelPfPKfS1_iif:
.text._Z32crossentropy_idx_backward_kernelPfPKfS1_iif:
[----:B------:R-:W-:Y:S01]  /*0000*/  LDC R1, c[0x0][0x37c] ;  /* 0x0000df00ff017b82 */ /* 0x000fe20000000800 */
[----:B------:R-:W0:Y:S07]  /*0010*/  S2R R5, SR_TID.X ;  /* 0x0000000000057919 */ /* 0x000e2e0000002100 */
[----:B------:R-:W0:Y:S08]  /*0020*/  S2UR UR4, SR_CTAID.X ;  /* 0x00000000000479c3 */ /* 0x000e300000002500 */
[----:B------:R-:W0:Y:S08]  /*0030*/  LDC R0, c[0x0][0x360] ;  /* 0x0000d800ff007b82 */ /* 0x000e300000000800 */
[----:B------:R-:W1:Y:S01]  /*0040*/  LDC.64 R2, c[0x0][0x398] ;  /* 0x0000e600ff027b82 */ /* 0x000e620000000a00 */
[----:B0-----:R-:W-:-:S02]  /*0050*/  IMAD R0, R0, UR4, R5 ;  /* 0x0000000400007c24 */ /* 0x001fc4000f8e0205 */
[----:B-1----:R-:W-:-:S05]  /*0060*/  IMAD R5, R3, R2, RZ ;  /* 0x0000000203057224 */ /* 0x002fca00078e02ff */
[----:B------:R-:W-:-:S13]  /*0070*/  ISETP.GE.AND P0, PT, R0, R5, PT ;  /* 0x000000050000720c */ /* 0x000fda0003f06270 */
[----:B------:R-:W-:Y:S05]  /*0080*/  @P0 EXIT ;  /* 0x000000000000094d */ /* 0x000fea0003800000 */
[----:B------:R-:W-:Y:S01]  /*0090*/  IABS R7, R3 ;  /* 0x0000000300077213 */ /* 0x000fe20000000000 */
[----:B------:R-:W0:Y:S03]  /*00a0*/  LDCU.128 UR8, c[0x0][0x380] ;  /* 0x00007000ff0877ac */ /* 0x000e260008000c00 */
[----:B------:R-:W1:Y:S01]  /*00b0*/  I2F.RP R2, R7 ;  /* 0x0000000700027306 */ /* 0x000e620000209400 */
[----:B------:R-:W2:Y:S01]  /*00c0*/  LDCU.64 UR4, c[0x0][0x358] ;  /* 0x00006b00ff0477ac */ /* 0x000ea20008000a00 */
[----:B------:R-:W3:Y:S06]  /*00d0*/  LDCU UR6, c[0x0][0x3a0] ;  /* 0x00007400ff0677ac */ /* 0x000eec0008000800 */
[----:B-1----:R-:W1:Y:S02]  /*00e0*/  MUFU.RCP R2, R2 ;  /* 0x0000000200027308 */ /* 0x002e640000001000 */
[----:B-1----:R-:W-:-:S06]  /*00f0*/  VIADD R4, R2, 0xffffffe ;  /* 0x0ffffffe02047836 */ /* 0x002fcc0000000000 */
[----:B------:R1:W4:Y:S02]  /*0100*/  F2I.FTZ.U32.TRUNC.NTZ R5, R4 ;  /* 0x0000000400057305 */ /* 0x000324000021f000 */
[----:B-1----:R-:W-:Y:S02]  /*0110*/  IMAD.MOV.U32 R4, RZ, RZ, RZ ;  /* 0x000000ffff047224 */ /* 0x002fe400078e00ff */
[----:B----4-:R-:W-:-:S04]  /*0120*/  IMAD.MOV R6, RZ, RZ, -R5 ;  /* 0x000000ffff067224 */ /* 0x010fc800078e0a05 */
[----:B------:R-:W-:Y:S01]  /*0130*/  IMAD R9, R6, R7, RZ ;  /* 0x0000000706097224 */ /* 0x000fe200078e02ff */
[----:B------:R-:W-:-:S03]  /*0140*/  IABS R6, R0 ;  /* 0x0000000000067213 */ /* 0x000fc60000000000 */
[----:B------:R-:W-:-:S06]  /*0150*/  IMAD.HI.U32 R5, R5, R9, R4 ;  /* 0x0000000905057227 */ /* 0x000fcc00078e0004 */
[----:B------:R-:W-:-:S04]  /*0160*/  IMAD.HI.U32 R5, R5, R6, RZ ;  /* 0x0000000605057227 */ /* 0x000fc800078e00ff */
[----:B------:R-:W-:-:S04]  /*0170*/  IMAD.MOV R2, RZ, RZ, -R5 ;  /* 0x000000ffff027224 */ /* 0x000fc800078e0a05 */
[----:B------:R-:W-:-:S05]  /*0180*/  IMAD R2, R7, R2, R6 ;  /* 0x0000000207027224 */ /* 0x000fca00078e0206 */
[----:B------:R-:W-:-:S13]  /*0190*/  ISETP.GT.U32.AND P2, PT, R7, R2, PT ;  /* 0x000000020700720c */ /* 0x000fda0003f44070 */
[----:B------:R-:W-:Y:S01]  /*01a0*/  @!P2 IMAD.IADD R2, R2, 0x1, -R7 ;  /* 0x000000010202a824 */ /* 0x000fe200078e0a07 */
[----:B------:R-:W-:Y:S02]  /*01b0*/  @!P2 IADD3 R5, PT, PT, R5, 0x1, RZ ;  /* 0x000000010505a810 */ /* 0x000fe40007ffe0ff */
[----:B------:R-:W-:Y:S02]  /*01c0*/  ISETP.NE.AND P2, PT, R3, RZ, PT ;  /* 0x000000ff0300720c */ /* 0x000fe40003f45270 */
[----:B------:R-:W-:Y:S02]  /*01d0*/  ISETP.GE.U32.AND P0, PT, R2, R7, PT ;  /* 0x000000070200720c */ /* 0x000fe40003f06070 */
[----:B------:R-:W-:-:S04]  /*01e0*/  LOP3.LUT R2, R0, R3, RZ, 0x3c, !PT ;  /* 0x0000000300027212 */ /* 0x000fc800078e3cff */
[----:B------:R-:W-:-:S07]  /*01f0*/  ISETP.GE.AND P1, PT, R2, RZ, PT ;  /* 0x000000ff0200720c */ /* 0x000fce0003f26270 */
[----:B------:R-:W-:-:S04]  /*0200*/  @P0 VIADD R5, R5, 0x1 ;  /* 0x0000000105050836 */ /* 0x000fc80000000000 */
[----:B------:R-:W-:Y:S02]  /*0210*/  IMAD.MOV.U32 R2, RZ, RZ, R5 ;  /* 0x000000ffff027224 */ /* 0x000fe400078e0005 */
[----:B------:R-:W1:Y:S02]  /*0220*/  LDC.64 R4, c[0x0][0x390] ;  /* 0x0000e400ff047b82 */ /* 0x000e640000000a00 */
[----:B------:R-:W-:Y:S01]  /*0230*/  @!P1 IMAD.MOV R2, RZ, RZ, -R2 ;  /* 0x000000ffff029224 */ /* 0x000fe200078e0a02 */
[----:B------:R-:W-:-:S05]  /*0240*/  @!P2 LOP3.LUT R2, RZ, R3, RZ, 0x33, !PT ;  /* 0x00000003ff02a212 */ /* 0x000fca00078e33ff */
[----:B------:R-:W-:-:S05]  /*0250*/  IMAD R3, R2, R3, RZ ;  /* 0x0000000302037224 */ /* 0x000fca00078e02ff */
[----:B------:R-:W-:-:S04]  /*0260*/  IADD3 R0, PT, PT, R0, -R3, RZ ;  /* 0x8000000300007210 */ /* 0x000fc80007ffe0ff */
[----:B------:R-:W-:Y:S02]  /*0270*/  SHF.R.S32.HI R6, RZ, 0x1f, R0 ;  /* 0x0000001fff067819 */ /* 0x000fe40000011400 */
[----:B------:R-:W-:-:S04]  /*0280*/  IADD3 R8, P0, PT, R3, R0, RZ ;  /* 0x0000000003087210 */ /* 0x000fc80007f1e0ff */
[----:B------:R-:W-:Y:S01]  /*0290*/  LEA.HI.X.SX32 R3, R3, R6, 0x1, P0 ;  /* 0x0000000603037211 */ /* 0x000fe200000f0eff */
[----:B------:R-:W-:-:S03]  /*02a0*/  IMAD.SHL.U32 R7, R8, 0x4, RZ ;  /* 0x0000000408077824 */ /* 0x000fc600078e00ff */
[----:B------:R-:W-:Y:S01]  /*02b0*/  SHF.L.U64.HI R8, R8, 0x2, R3 ;  /* 0x0000000208087819 */ /* 0x000fe20000010203 */
[----:B-1----:R-:W-:Y:S01]  /*02c0*/  IMAD.WIDE R2, R2, 0x4, R4 ;  /* 0x0000000402027825 */ /* 0x002fe200078e0204 */
[C---:B0-----:R-:W-:Y:S02]  /*02d0*/  IADD3 R6, P0, PT, R7.reuse, UR10, RZ ;  /* 0x0000000a07067c10 */ /* 0x041fe4000ff1e0ff */
[----:B------:R-:W-:Y:S02]  /*02e0*/  IADD3 R4, P1, PT, R7, UR8, RZ ;  /* 0x0000000807047c10 */ /* 0x000fe4000ff3e0ff */
[C---:B------:R-:W-:Y:S01]  /*02f0*/  IADD3.X R7, PT, PT, R8.reuse, UR11, RZ, P0, !PT ;  /* 0x0000000b08077c10 */ /* 0x040fe200087fe4ff */
[----:B--2---:R-:W2:Y:S01]  /*0300*/  LDG.E R3, desc[UR4][R2.64] ;  /* 0x0000000402037981 */ /* 0x004ea2000c1e1900 */
[----:B------:R-:W-:-:S03]  /*0310*/  IADD3.X R5, PT, PT, R8, UR9, RZ, P1, !PT ;  /* 0x0000000908057c10 */ /* 0x000fc60008ffe4ff */
[----:B------:R-:W4:Y:S04]  /*0320*/  LDG.E R6, desc[UR4][R6.64] ;  /* 0x0000000406067981 */ /* 0x000f28000c1e1900 */
[----:B------:R-:W3:Y:S01]  /*0330*/  LDG.E R8, desc[UR4][R4.64] ;  /* 0x0000000404087981 */ /* 0x000ee2000c1e1900 */
[----:B------:R-:W-:-:S04]  /*0340*/  I2FP.F32.S32 R0, R0 ;  /* 0x0000000000007245 */ /* 0x000fc80000201400 */
[----:B--2---:R-:W-:-:S05]  /*0350*/  FSET.BF.EQ.AND R9, R3, R0, PT ;  /* 0x000000000309720a */ /* 0x004fca0003802000 */
[----:B----4-:R-:W-:-:S04]  /*0360*/  FADD R9, R6, -R9 ;  /* 0x8000000906097221 */ /* 0x010fc80000000000 */
[----:B---3--:R-:W-:-:S05]  /*0370*/  FFMA R9, R9, UR6, R8 ;  /* 0x0000000609097c23 */ /* 0x008fca0008000008 */
[----:B------:R-:W-:Y:S01]  /*0380*/  STG.E desc[UR4][R4.64], R9 ;  /* 0x0000000904007986 */ /* 0x000fe2000c101904 */
[----:B------:R-:W-:Y:S05]  /*0390*/  EXIT ;  /* 0x000000000000794d */ /* 0x000fea0003800000 */
.L_x_0:
[----:B------:R-:W-:-:S00]  /*03a0*/  BRA `(.L_x_0) ;  /* 0xfffffffc00fc7947 */ /* 0x000fc0000383ffff */
[----:B------:R-:W-:-:S00]  /*03b0*/  NOP ;  /* 0x0000000000007918 */ /* 0x000fc00000000000 */
        /* <DEDUP_REMOVED lines=12> */
.L_x_2:


//--------------------- .text._Z37crossentropy_softmax_backward_kernel1PfPKfS1_iif --------------------------
	.section	.text._Z37crossentropy_softmax_backward_kernel1PfPKfS1_iif,"ax",@progbits
	.align	128
        .global         _Z37crossentropy_softmax_backward_kernel1PfPKfS1_iif
        .type           _Z37crossentropy_softmax_backward_kernel1PfPKfS1_iif,@function
        .size           _Z37crossentropy_softmax_backward_kernel1PfPKfS1_iif,(.L_x_3 - _Z37crossentropy_softmax_backward_kernel1PfPKfS1_iif)
        .other          _Z37crossentropy_softmax_backward_kernel1PfPKfS1_iif,@"STO_CUDA_ENTRY STV_DEFAULT"
_Z37crossentropy_softmax_backward_kernel1PfPKfS1_iif:
.text._Z37crossentropy_softmax_backward_kernel1PfPKfS1_iif:
        /* <DEDUP_REMOVED lines=10> */
[----:B------:R-:W0:Y:S01]  /*00a0*/  LDCU.128 UR8, c[0x0][0x380] ;  /* 0x00007000ff0877ac */ /* 0x000e220008000c00 */
[----:B------:R-:W-:Y:S02]  /*00b0*/  ISETP.GE.AND P2, PT, R0, RZ, PT ;  /* 0x000000ff0000720c */ /* 0x000fe40003f46270 */
        /* <DEDUP_REMOVED lines=13> */
[C---:B------:R-:W-:Y:S02]  /*0190*/  IMAD R2, R7.reuse, R5, R6 ;  /* 0x0000000507027224 */ /* 0x040fe400078e0206 */
[----:B------:R-:W1:Y:S03]  /*01a0*/  LDC.64 R4, c[0x0][0x390] ;  /* 0x0000e400ff047b82 */ /* 0x000e660000000a00 */
[----:B------:R-:W-:-:S13]  /*01b0*/  ISETP.GT.U32.AND P0, PT, R7, R2, PT ;  /* 0x000000020700720c */ /* 0x000fda0003f04070 */
[----:B------:R-:W-:Y:S02]  /*01c0*/  @!P0 IADD3 R2, PT, PT, R2, -R7, RZ ;  /* 0x8000000702028210 */ /* 0x000fe40007ffe0ff */
[----:B------:R-:W-:Y:S02]  /*01d0*/  ISETP.NE.AND P0, PT, R3, RZ, PT ;  /* 0x000000ff0300720c */ /* 0x000fe40003f05270 */
[----:B------:R-:W-:-:S13]  /*01e0*/  ISETP.GT.U32.AND P1, PT, R7, R2, PT ;  /* 0x000000020700720c */ /* 0x000fda0003f24070 */
[----:B------:R-:W-:-:S04]  /*01f0*/  @!P1 IMAD.IADD R2, R2, 0x1, -R7 ;  /* 0x0000000102029824 */ /* 0x000fc800078e0a07 */
[----:B------:R-:W-:Y:S01]  /*0200*/  @!P2 IMAD.MOV R2, RZ, RZ, -R2 ;  /* 0x000000ffff02a224 */ /* 0x000fe200078e0a02 */
[----:B------:R-:W-:-:S04]  /*0210*/  @!P0 LOP3.LUT R2, RZ, R3, RZ, 0x33, !PT ;  /* 0x00000003ff028212 */ /* 0x000fc800078e33ff */
[----:B------:R-:W-:Y:S02]  /*0220*/  IADD3 R3, PT, PT, R0, -R2, RZ ;  /* 0x8000000200037210 */ /* 0x000fe40007ffe0ff */
        /* <DEDUP_REMOVED lines=10> */
[----:B------:R-:W-:-:S04]  /*02d0*/  IADD3.X R5, PT, PT, R8, UR9, RZ, P1, !PT ;  /* 0x0000000908057c10 */ /* 0x000fc80008ffe4ff */
[----:B------:R-:W2:Y:S04]  /*02e0*/  LDG.E R7, desc[UR4][R6.64] ;  /* 0x0000000406077981 */ /* 0x000ea8000c1e1900 */
[----:B------:R-:W3:Y:S01]  /*02f0*/  LDG.E R9, desc[UR4][R4.64] ;  /* 0x0000000404097981 */ /* 0x000ee2000c1e1900 */
[----:B--2---:R-:W-:-:S04]  /*0300*/  FADD R0, -R2, R7 ;  /* 0x0000000702007221 */ /* 0x004fc80000000100 */
[----:B---3--:R-:W-:-:S05]  /*0310*/  FFMA R9, R0, UR6, R9 ;  /* 0x0000000600097c23 */ /* 0x008fca0008000009 */
[----:B------:R-:W-:Y:S01]  /*0320*/  STG.E desc[UR4][R4.64], R9 ;  /* 0x0000000904007986 */ /* 0x000fe2000c101904 */
[----:B------:R-:W-:Y:S05]  /*0330*/  EXIT ;  /* 0x000000000000794d */ /* 0x000fea0003800000 */
.L_x_1:
        /* <DEDUP_REMOVED lines=12> */
.L_x_3:


//--------------------- .nv.shared.reserved.0     --------------------------
	.section	.nv.shared.reserved.0,"aw",@nobits
	.weak		__nv_reservedSMEM_offset_0_alias
	.size		__nv_reservedSMEM_offset_0_alias, 0, 64
	.other		__nv_reservedSMEM_offset_0_alias,@"STO_CUDA_RESERVED_SHARED STV_DEFAULT"
__nv_reservedSMEM_offset_0_alias:
	.zero		0
	.zero		64


//--------------------- .nv.constant0._Z32crossentropy_idx_backward_kernelPfPKfS1_iif --------------------------
	.section	.nv.constant0._Z32crossentropy_idx_backward_kernelPfPKfS1_iif,"a",@progbits
	.sectionflags	@""
	.align	4
.nv.constant0._Z32crossentropy_idx_backward_kernelPfPKfS1_iif:
	.zero		932


//--------------------- .nv.constant0._Z37crossentropy_softmax_backward_kernel1PfPKfS1_iif --------------------------
	.section	.nv.constant0._Z37crossentropy_softmax_backward_kernel1PfPKfS1_iif,"a",@progbits
	.sectionflags	@""
	.align	4
.nv.constant0._Z37crossentropy_softmax_backward_kernel1PfPKfS1_iif:
	.zero		932


//--------------------- SYMBOLS --------------------------

	.type		.nv.reservedSmem.offset0,@object
	.size		.nv.reservedSmem.offset0,0x4
